//
// Generated by NVIDIA NVVM Compiler
//
// Compiler Build ID: CL-36424714
// Cuda compilation tools, release 13.0, V13.0.88
// Based on NVVM 20.0.0
//

.version 9.0
.target sm_100
.address_size 64

	// .globl	_Z18compute_ani_kernelPKfS0_S0_S0_S0_S0_S0_S0_S0_S0_S0_S0_Pfif

.visible .entry _Z18compute_ani_kernelPKfS0_S0_S0_S0_S0_S0_S0_S0_S0_S0_S0_Pfif(
	.param .u64 .ptr .align 1 _Z18compute_ani_kernelPKfS0_S0_S0_S0_S0_S0_S0_S0_S0_S0_S0_Pfif_param_0,
	.param .u64 .ptr .align 1 _Z18compute_ani_kernelPKfS0_S0_S0_S0_S0_S0_S0_S0_S0_S0_S0_Pfif_param_1,
	.param .u64 .ptr .align 1 _Z18compute_ani_kernelPKfS0_S0_S0_S0_S0_S0_S0_S0_S0_S0_S0_Pfif_param_2,
	.param .u64 .ptr .align 1 _Z18compute_ani_kernelPKfS0_S0_S0_S0_S0_S0_S0_S0_S0_S0_S0_Pfif_param_3,
	.param .u64 .ptr .align 1 _Z18compute_ani_kernelPKfS0_S0_S0_S0_S0_S0_S0_S0_S0_S0_S0_Pfif_param_4,
	.param .u64 .ptr .align 1 _Z18compute_ani_kernelPKfS0_S0_S0_S0_S0_S0_S0_S0_S0_S0_S0_Pfif_param_5,
	.param .u64 .ptr .align 1 _Z18compute_ani_kernelPKfS0_S0_S0_S0_S0_S0_S0_S0_S0_S0_S0_Pfif_param_6,
	.param .u64 .ptr .align 1 _Z18compute_ani_kernelPKfS0_S0_S0_S0_S0_S0_S0_S0_S0_S0_S0_Pfif_param_7,
	.param .u64 .ptr .align 1 _Z18compute_ani_kernelPKfS0_S0_S0_S0_S0_S0_S0_S0_S0_S0_S0_Pfif_param_8,
	.param .u64 .ptr .align 1 _Z18compute_ani_kernelPKfS0_S0_S0_S0_S0_S0_S0_S0_S0_S0_S0_Pfif_param_9,
	.param .u64 .ptr .align 1 _Z18compute_ani_kernelPKfS0_S0_S0_S0_S0_S0_S0_S0_S0_S0_S0_Pfif_param_10,
	.param .u64 .ptr .align 1 _Z18compute_ani_kernelPKfS0_S0_S0_S0_S0_S0_S0_S0_S0_S0_S0_Pfif_param_11,
	.param .u64 .ptr .align 1 _Z18compute_ani_kernelPKfS0_S0_S0_S0_S0_S0_S0_S0_S0_S0_S0_Pfif_param_12,
	.param .u32 _Z18compute_ani_kernelPKfS0_S0_S0_S0_S0_S0_S0_S0_S0_S0_S0_Pfif_param_13,
	.param .f32 _Z18compute_ani_kernelPKfS0_S0_S0_S0_S0_S0_S0_S0_S0_S0_S0_Pfif_param_14
)
{
	.reg .pred 	%p<2>;
	.reg .b32 	%r<9>;
	.reg .b32 	%f<78>;
	.reg .b64 	%rd<30>;

	ld.param.u64 	%rd2, [_Z18compute_ani_kernelPKfS0_S0_S0_S0_S0_S0_S0_S0_S0_S0_S0_Pfif_param_6];
	ld.param.u64 	%rd4, [_Z18compute_ani_kernelPKfS0_S0_S0_S0_S0_S0_S0_S0_S0_S0_S0_Pfif_param_8];
	ld.param.u64 	%rd5, [_Z18compute_ani_kernelPKfS0_S0_S0_S0_S0_S0_S0_S0_S0_S0_S0_Pfif_param_9];
	ld.param.u64 	%rd6, [_Z18compute_ani_kernelPKfS0_S0_S0_S0_S0_S0_S0_S0_S0_S0_S0_Pfif_param_10];
	ld.param.u64 	%rd8, [_Z18compute_ani_kernelPKfS0_S0_S0_S0_S0_S0_S0_S0_S0_S0_S0_Pfif_param_12];
	ld.param.u32 	%r2, [_Z18compute_ani_kernelPKfS0_S0_S0_S0_S0_S0_S0_S0_S0_S0_S0_Pfif_param_13];
	ld.param.f32 	%f1, [_Z18compute_ani_kernelPKfS0_S0_S0_S0_S0_S0_S0_S0_S0_S0_S0_Pfif_param_14];
	mov.u32 	%r3, %ctaid.x;
	mov.u32 	%r4, %ctaid.y;
	mov.u32 	%r5, %nctaid.x;
	mad.lo.s32 	%r1, %r4, %r5, %r3;
	setp.ge.s32 	%p1, %r1, %r2;
	@%p1 bra 	$L__BB0_2;
	ld.param.u64 	%rd29, [_Z18compute_ani_kernelPKfS0_S0_S0_S0_S0_S0_S0_S0_S0_S0_S0_Pfif_param_11];
	ld.param.u64 	%rd28, [_Z18compute_ani_kernelPKfS0_S0_S0_S0_S0_S0_S0_S0_S0_S0_S0_Pfif_param_7];
	ld.param.u64 	%rd27, [_Z18compute_ani_kernelPKfS0_S0_S0_S0_S0_S0_S0_S0_S0_S0_S0_Pfif_param_5];
	cvta.to.global.u64 	%rd9, %rd8;
	cvta.to.global.u64 	%rd10, %rd2;
	cvta.to.global.u64 	%rd11, %rd28;
	cvta.to.global.u64 	%rd12, %rd4;
	cvta.to.global.u64 	%rd13, %rd5;
	cvta.to.global.u64 	%rd14, %rd6;
	cvta.to.global.u64 	%rd15, %rd27;
	cvta.to.global.u64 	%rd16, %rd29;
	mov.u32 	%r6, %tid.x;
	mad.lo.s32 	%r7, %r1, 125, %r6;
	mul.wide.s32 	%rd17, %r7, 4;
	add.s64 	%rd18, %rd10, %rd17;
	ld.global.f32 	%f2, [%rd18];
	add.s64 	%rd19, %rd11, %rd17;
	ld.global.f32 	%f3, [%rd19];
	add.s64 	%rd20, %rd12, %rd17;
	ld.global.f32 	%f4, [%rd20];
	add.s64 	%rd21, %rd13, %rd17;
	ld.global.f32 	%f5, [%rd21];
	add.s64 	%rd22, %rd14, %rd17;
	ld.global.f32 	%f6, [%rd22];
	add.s64 	%rd23, %rd15, %rd17;
	ld.global.f32 	%f7, [%rd23];
	add.s64 	%rd24, %rd16, %rd17;
	ld.global.f32 	%f8, [%rd24];
	add.f32 	%f9, %f2, %f7;
	add.f32 	%f10, %f3, %f7;
	add.f32 	%f11, %f9, %f10;
	mul.f32 	%f12, %f7, 0f40400000;
	sub.f32 	%f13, %f12, %f11;
	mov.f32 	%f14, 0f7FC00000;
	add.f32 	%f15, %f14, 0f7FC00000;
	mul.f32 	%f16, %f8, 0f40400000;
	sub.f32 	%f17, %f16, %f15;
	mul.f32 	%f18, %f10, 0f7FC00000;
	fma.rn.f32 	%f19, %f9, 0f7FC00000, %f18;
	mul.f32 	%f20, %f13, 0f7FC00000;
	fma.rn.f32 	%f21, %f9, %f17, %f20;
	fma.rn.f32 	%f22, %f6, 0f7FC00000, 0f7FC00000;
	add.f32 	%f23, %f22, %f22;
	fma.rn.f32 	%f24, %f5, 0f7FC00000, 0f7FC00000;
	add.f32 	%f25, %f24, %f24;
	fma.rn.f32 	%f26, %f4, 0f7FC00000, 0f7FC00000;
	add.f32 	%f27, %f26, %f26;
	fma.rn.f32 	%f28, %f10, %f17, %f20;
	fma.rn.f32 	%f29, %f6, %f17, 0f7FC00000;
	add.f32 	%f30, %f29, %f29;
	fma.rn.f32 	%f31, %f5, %f17, 0f7FC00000;
	add.f32 	%f32, %f31, %f31;
	fma.rn.f32 	%f33, %f4, %f17, 0f7FC00000;
	add.f32 	%f34, %f33, %f33;
	mul.f32 	%f35, %f15, 0f40800000;
	mul.lo.s32 	%r8, %r7, 21;
	mul.wide.s32 	%rd25, %r8, 4;
	add.s64 	%rd26, %rd9, %rd25;
	ld.global.f32 	%f36, [%rd26];
	fma.rn.f32 	%f37, %f1, %f19, %f36;
	st.global.f32 	[%rd26], %f37;
	ld.global.f32 	%f38, [%rd26+4];
	fma.rn.f32 	%f39, %f1, %f21, %f38;
	st.global.f32 	[%rd26+4], %f39;
	ld.global.f32 	%f40, [%rd26+8];
	fma.rn.f32 	%f41, %f1, %f23, %f40;
	st.global.f32 	[%rd26+8], %f41;
	ld.global.f32 	%f42, [%rd26+12];
	fma.rn.f32 	%f43, %f1, %f25, %f42;
	st.global.f32 	[%rd26+12], %f43;
	ld.global.f32 	%f44, [%rd26+16];
	fma.rn.f32 	%f45, %f1, %f27, %f44;
	st.global.f32 	[%rd26+16], %f45;
	ld.global.f32 	%f46, [%rd26+20];
	fma.rn.f32 	%f47, %f1, %f28, %f46;
	st.global.f32 	[%rd26+20], %f47;
	ld.global.f32 	%f48, [%rd26+24];
	fma.rn.f32 	%f49, %f1, %f23, %f48;
	st.global.f32 	[%rd26+24], %f49;
	ld.global.f32 	%f50, [%rd26+28];
	fma.rn.f32 	%f51, %f1, %f25, %f50;
	st.global.f32 	[%rd26+28], %f51;
	ld.global.f32 	%f52, [%rd26+32];
	fma.rn.f32 	%f53, %f1, %f27, %f52;
	st.global.f32 	[%rd26+32], %f53;
	ld.global.f32 	%f54, [%rd26+36];
	fma.rn.f32 	%f55, %f1, %f30, %f54;
	st.global.f32 	[%rd26+36], %f55;
	ld.global.f32 	%f56, [%rd26+40];
	fma.rn.f32 	%f57, %f1, %f32, %f56;
	st.global.f32 	[%rd26+40], %f57;
	ld.global.f32 	%f58, [%rd26+44];
	fma.rn.f32 	%f59, %f1, %f34, %f58;
	st.global.f32 	[%rd26+44], %f59;
	ld.global.f32 	%f60, [%rd26+48];
	fma.rn.f32 	%f61, %f1, %f35, %f60;
	st.global.f32 	[%rd26+48], %f61;
	ld.global.f32 	%f62, [%rd26+52];
	fma.rn.f32 	%f63, %f1, %f35, %f62;
	st.global.f32 	[%rd26+52], %f63;
	ld.global.f32 	%f64, [%rd26+56];
	fma.rn.f32 	%f65, %f1, %f35, %f64;
	st.global.f32 	[%rd26+56], %f65;
	ld.global.f32 	%f66, [%rd26+60];
	fma.rn.f32 	%f67, %f1, 0f7FC00000, %f66;
	st.global.f32 	[%rd26+60], %f67;
	ld.global.f32 	%f68, [%rd26+64];
	add.f32 	%f69, %f68, 0f7FC00000;
	st.global.f32 	[%rd26+64], %f69;
	ld.global.f32 	%f70, [%rd26+68];
	add.f32 	%f71, %f70, 0f7FC00000;
	st.global.f32 	[%rd26+68], %f71;
	ld.global.f32 	%f72, [%rd26+72];
	add.f32 	%f73, %f72, 0f7FC00000;
	st.global.f32 	[%rd26+72], %f73;
	ld.global.f32 	%f74, [%rd26+76];
	add.f32 	%f75, %f74, 0f7FC00000;
	st.global.f32 	[%rd26+76], %f75;
	ld.global.f32 	%f76, [%rd26+80];
	add.f32 	%f77, %f76, 0f7FC00000;
	st.global.f32 	[%rd26+80], %f77;
$L__BB0_2:
	ret;

}


// ===== COMPILED SASS (sm_100) =====

	.target	sm_100

	.elftype	@"ET_EXEC"


//--------------------- .note.nv.tkinfo           --------------------------
	.section	.note.nv.tkinfo,"",@"SHT_NOTE"
	.sectionflags	@"SHF_NOTE_NV_TKINFO"
	.tkinfo
        /*0018*/ 	.word	0x00000002
        /*0030*/ 	.string	""
        /*0030*/ 	.string	"ptxas"
        /*0030*/ 	.string	"Cuda compilation tools, release 13.0, V13.0.88"
        /*0030*/ 	.string	"Build cuda_13.0.r13.0/compiler.36424714_0"
        /*0030*/ 	.string	"-arch sm_100 -m 64 "



//--------------------- .note.nv.cuinfo           --------------------------
	.section	.note.nv.cuinfo,"",@"SHT_NOTE"
	.sectionflags	@"SHF_NOTE_NV_CUINFO"
        /*0018*/ 	.short	0x0002
        /*001a*/ 	.short	0x0064
        /*001c*/ 	.short	0x0082
	.zero		2


//--------------------- .nv.info                  --------------------------
	.section	.nv.info,"",@"SHT_CUDA_INFO"
	.align	4


	//----- nvinfo : EIATTR_REGCOUNT
	.align		4
        /*0000*/ 	.byte	0x04, 0x2f
        /*0002*/ 	.short	(.L_1 - .L_0)
	.align		4
.L_0:
        /*0004*/ 	.word	index@(_Z18compute_ani_kernelPKfS0_S0_S0_S0_S0_S0_S0_S0_S0_S0_S0_Pfif)
        /*0008*/ 	.word	0x00000020


	//----- nvinfo : EIATTR_FRAME_SIZE
	.align		4
.L_1:
        /*000c*/ 	.byte	0x04, 0x11
        /*000e*/ 	.short	(.L_3 - .L_2)
	.align		4
.L_2:
        /*0010*/ 	.word	index@(_Z18compute_ani_kernelPKfS0_S0_S0_S0_S0_S0_S0_S0_S0_S0_S0_Pfif)
        /*0014*/ 	.word	0x00000000


	//----- nvinfo : EIATTR_MIN_STACK_SIZE
	.align		4
.L_3:
        /*0018*/ 	.byte	0x04, 0x12
        /*001a*/ 	.short	(.L_5 - .L_4)
	.align		4
.L_4:
        /*001c*/ 	.word	index@(_Z18compute_ani_kernelPKfS0_S0_S0_S0_S0_S0_S0_S0_S0_S0_S0_Pfif)
        /*0020*/ 	.word	0x00000000
.L_5:


//--------------------- .nv.compat                --------------------------
	.section	.nv.compat,"",@"SHT_CUDA_COMPAT_INFO"
	.align	4
        /*0000*/ 	.byte	0x02, 0x09, 0x00, 0x00, 0x02, 0x02, 0x01, 0x00, 0x02, 0x05, 0x05, 0x00, 0x03, 0x07, 0x01, 0x01
        /*0010*/ 	.byte	0x02, 0x03, 0x00, 0x00, 0x02, 0x06, 0x01, 0x00, 0x04, 0x0b, 0x08, 0x00, 0x09, 0x00, 0x00, 0x00
        /*0020*/ 	.byte	0x00, 0x00, 0x00, 0x00


//--------------------- .nv.info._Z18compute_ani_kernelPKfS0_S0_S0_S0_S0_S0_S0_S0_S0_S0_S0_Pfif --------------------------
	.section	.nv.info._Z18compute_ani_kernelPKfS0_S0_S0_S0_S0_S0_S0_S0_S0_S0_S0_Pfif,"",@"SHT_CUDA_INFO"
	.sectionflags	@""
	.align	4


	//----- nvinfo : EIATTR_CUDA_API_VERSION
	.align		4
        /*0000*/ 	.byte	0x04, 0x37
        /*0002*/ 	.short	(.L_7 - .L_6)
.L_6:
        /*0004*/ 	.word	0x00000082


	//----- nvinfo : EIATTR_KPARAM_INFO
	.align		4
.L_7:
        /*0008*/ 	.byte	0x04, 0x17
        /*000a*/ 	.short	(.L_9 - .L_8)
.L_8:
        /*000c*/ 	.word	0x00000000
        /*0010*/ 	.short	0x000e
        /*0012*/ 	.short	0x006c
        /*0014*/ 	.byte	0x00, 0xf0, 0x11, 0x00


	//----- nvinfo : EIATTR_KPARAM_INFO
	.align		4
.L_9:
        /*0018*/ 	.byte	0x04, 0x17
        /*001a*/ 	.short	(.L_11 - .L_10)
.L_10:
        /*001c*/ 	.word	0x00000000
        /*0020*/ 	.short	0x000d
        /*0022*/ 	.short	0x0068
        /*0024*/ 	.byte	0x00, 0xf0, 0x11, 0x00


	//----- nvinfo : EIATTR_KPARAM_INFO
	.align		4
.L_11:
        /*0028*/ 	.byte	0x04, 0x17
        /*002a*/ 	.short	(.L_13 - .L_12)
.L_12:
        /*002c*/ 	.word	0x00000000
        /*0030*/ 	.short	0x000c
        /*0032*/ 	.short	0x0060
        /*0034*/ 	.byte	0x00, 0xf5, 0x21, 0x00


	//----- nvinfo : EIATTR_KPARAM_INFO
	.align		4
.L_13:
        /*0038*/ 	.byte	0x04, 0x17
        /*003a*/ 	.short	(.L_15 - .L_14)
.L_14:
        /*003c*/ 	.word	0x00000000
        /*0040*/ 	.short	0x000b
        /*0042*/ 	.short	0x0058
        /*0044*/ 	.byte	0x00, 0xf5, 0x21, 0x00


	//----- nvinfo : EIATTR_KPARAM_INFO
	.align		4
.L_15:
        /*0048*/ 	.byte	0x04, 0x17
        /*004a*/ 	.short	(.L_17 - .L_16)
.L_16:
        /*004c*/ 	.word	0x00000000
        /*0050*/ 	.short	0x000a
        /*0052*/ 	.short	0x0050
        /*0054*/ 	.byte	0x00, 0xf5, 0x21, 0x00


	//----- nvinfo : EIATTR_KPARAM_INFO
	.align		4
.L_17:
        /*0058*/ 	.byte	0x04, 0x17
        /*005a*/ 	.short	(.L_19 - .L_18)
.L_18:
        /*005c*/ 	.word	0x00000000
        /*0060*/ 	.short	0x0009
        /*0062*/ 	.short	0x0048
        /*0064*/ 	.byte	0x00, 0xf5, 0x21, 0x00


	//----- nvinfo : EIATTR_KPARAM_INFO
	.align		4
.L_19:
        /*0068*/ 	.byte	0x04, 0x17
        /*006a*/ 	.short	(.L_21 - .L_20)
.L_20:
        /*006c*/ 	.word	0x00000000
        /*0070*/ 	.short	0x0008
        /*0072*/ 	.short	0x0040
        /*0074*/ 	.byte	0x00, 0xf5, 0x21, 0x00


	//----- nvinfo : EIATTR_KPARAM_INFO
	.align		4
.L_21:
        /*0078*/ 	.byte	0x04, 0x17
        /*007a*/ 	.short	(.L_23 - .L_22)
.L_22:
        /*007c*/ 	.word	0x00000000
        /*0080*/ 	.short	0x0007
        /*0082*/ 	.short	0x0038
        /*0084*/ 	.byte	0x00, 0xf5, 0x21, 0x00


	//----- nvinfo : EIATTR_KPARAM_INFO
	.align		4
.L_23:
        /*0088*/ 	.byte	0x04, 0x17
        /*008a*/ 	.short	(.L_25 - .L_24)
.L_24:
        /*008c*/ 	.word	0x00000000
        /*0090*/ 	.short	0x0006
        /*0092*/ 	.short	0x0030
        /*0094*/ 	.byte	0x00, 0xf5, 0x21, 0x00


	//----- nvinfo : EIATTR_KPARAM_INFO
	.align		4
.L_25:
        /*0098*/ 	.byte	0x04, 0x17
        /*009a*/ 	.short	(.L_27 - .L_26)
.L_26:
        /*009c*/ 	.word	0x00000000
        /*00a0*/ 	.short	0x0005
        /*00a2*/ 	.short	0x0028
        /*00a4*/ 	.byte	0x00, 0xf5, 0x21, 0x00


	//----- nvinfo : EIATTR_KPARAM_INFO
	.align		4
.L_27:
        /*00a8*/ 	.byte	0x04, 0x17
        /*00aa*/ 	.short	(.L_29 - .L_28)
.L_28:
        /*00ac*/ 	.word	0x00000000
        /*00b0*/ 	.short	0x0004
        /*00b2*/ 	.short	0x0020
        /*00b4*/ 	.byte	0x00, 0xf5, 0x21, 0x00


	//----- nvinfo : EIATTR_KPARAM_INFO
	.align		4
.L_29:
        /*00b8*/ 	.byte	0x04, 0x17
        /*00ba*/ 	.short	(.L_31 - .L_30)
.L_30:
        /*00bc*/ 	.word	0x00000000
        /*00c0*/ 	.short	0x0003
        /*00c2*/ 	.short	0x0018
        /*00c4*/ 	.byte	0x00, 0xf5, 0x21, 0x00


	//----- nvinfo : EIATTR_KPARAM_INFO
	.align		4
.L_31:
        /*00c8*/ 	.byte	0x04, 0x17
        /*00ca*/ 	.short	(.L_33 - .L_32)
.L_32:
        /*00cc*/ 	.word	0x00000000
        /*00d0*/ 	.short	0x0002
        /*00d2*/ 	.short	0x0010
        /*00d4*/ 	.byte	0x00, 0xf5, 0x21, 0x00


	//----- nvinfo : EIATTR_KPARAM_INFO
	.align		4
.L_33:
        /*00d8*/ 	.byte	0x04, 0x17
        /*00da*/ 	.short	(.L_35 - .L_34)
.L_34:
        /*00dc*/ 	.word	0x00000000
        /*00e0*/ 	.short	0x0001
        /*00e2*/ 	.short	0x0008
        /*00e4*/ 	.byte	0x00, 0xf5, 0x21, 0x00


	//----- nvinfo : EIATTR_KPARAM_INFO
	.align		4
.L_35:
        /*00e8*/ 	.byte	0x04, 0x17
        /*00ea*/ 	.short	(.L_37 - .L_36)
.L_36:
        /*00ec*/ 	.word	0x00000000
        /*00f0*/ 	.short	0x0000
        /*00f2*/ 	.short	0x0000
        /*00f4*/ 	.byte	0x00, 0xf5, 0x21, 0x00


	//----- nvinfo : EIATTR_SPARSE_MMA_MASK
	.align		4
.L_37:
        /*00f8*/ 	.byte	0x03, 0x50
        /*00fa*/ 	.short	0x0000


	//----- nvinfo : EIATTR_MAXREG_COUNT
	.align		4
        /*00fc*/ 	.byte	0x03, 0x1b
        /*00fe*/ 	.short	0x00ff


	//----- nvinfo : EIATTR_MERCURY_ISA_VERSION
	.align		4
        /*0100*/ 	.byte	0x03, 0x5f
        /*0102*/ 	.short	0x0101


	//----- nvinfo : EIATTR_VRC_CTA_INIT_COUNT
	.align		4
        /*0104*/ 	.byte	0x02, 0x4a
	.zero		1
	.zero		1


	//----- nvinfo : EIATTR_EXIT_INSTR_OFFSETS
	.align		4
        /*0108*/ 	.byte	0x04, 0x1c
        /*010a*/ 	.short	(.L_39 - .L_38)


	//   ....[0]....
.L_38:
        /*010c*/ 	.word	0x00000070


	//   ....[1]....
        /*0110*/ 	.word	0x000007c0


	//----- nvinfo : EIATTR_CBANK_PARAM_SIZE
	.align		4
.L_39:
        /*0114*/ 	.byte	0x03, 0x19
        /*0116*/ 	.short	0x0070


	//----- nvinfo : EIATTR_PARAM_CBANK
	.align		4
        /*0118*/ 	.byte	0x04, 0x0a
        /*011a*/ 	.short	(.L_41 - .L_40)
	.align		4
.L_40:
        /*011c*/ 	.word	index@(.nv.constant0._Z18compute_ani_kernelPKfS0_S0_S0_S0_S0_S0_S0_S0_S0_S0_S0_Pfif)
        /*0120*/ 	.short	0x0380
        /*0122*/ 	.short	0x0070


	//----- nvinfo : EIATTR_SW_WAR
	.align		4
.L_41:
        /*0124*/ 	.byte	0x04, 0x36
        /*0126*/ 	.short	(.L_43 - .L_42)
.L_42:
        /*0128*/ 	.word	0x00000008
.L_43:


//--------------------- .nv.callgraph             --------------------------
	.section	.nv.callgraph,"",@"SHT_CUDA_CALLGRAPH"
	.align	4
	.sectionentsize	8
	.align		4
        /*0000*/ 	.word	0x00000000
	.align		4
        /*0004*/ 	.word	0xffffffff
	.align		4
        /*0008*/ 	.word	0x00000000
	.align		4
        /*000c*/ 	.word	0xfffffffe
	.align		4
        /*0010*/ 	.word	0x00000000
	.align		4
        /*0014*/ 	.word	0xfffffffd
	.align		4
        /*0018*/ 	.word	0x00000000
	.align		4
        /*001c*/ 	.word	0xfffffffc


//--------------------- .text._Z18compute_ani_kernelPKfS0_S0_S0_S0_S0_S0_S0_S0_S0_S0_S0_Pfif --------------------------
	.section	.text._Z18compute_ani_kernelPKfS0_S0_S0_S0_S0_S0_S0_S0_S0_S0_S0_Pfif,"ax",@progbits
	.align	128
        .global         _Z18compute_ani_kernelPKfS0_S0_S0_S0_S0_S0_S0_S0_S0_S0_S0_Pfif
        .type           _Z18compute_ani_kernelPKfS0_S0_S0_S0_S0_S0_S0_S0_S0_S0_S0_Pfif,@function
        .size           _Z18compute_ani_kernelPKfS0_S0_S0_S0_S0_S0_S0_S0_S0_S0_S0_Pfif,(.L_x_1 - _Z18compute_ani_kernelPKfS0_S0_S0_S0_S0_S0_S0_S0_S0_S0_S0_Pfif)
        .other          _Z18compute_ani_kernelPKfS0_S0_S0_S0_S0_S0_S0_S0_S0_S0_S0_Pfif,@"STO_CUDA_ENTRY STV_DEFAULT"
_Z18compute_ani_kernelPKfS0_S0_S0_S0_S0_S0_S0_S0_S0_S0_S0_Pfif:
.text._Z18compute_ani_kernelPKfS0_S0_S0_S0_S0_S0_S0_S0_S0_S0_S0_Pfif:
[----:B------:R-:W-:Y:S01]  /*0000*/  LDC R1, c[0x0][0x37c] ;  /* 0x0000df00ff017b82 */ /* 0x000fe20000000800 */
[----:B------:R-:W0:Y:S07]  /*0010*/  S2R R15, SR_CTAID.Y ;  /* 0x00000000000f7919 */ /* 0x000e2e0000002600 */
[----:B------:R-:W0:Y:S01]  /*0020*/  S2UR UR4, SR_CTAID.X ;  /* 0x00000000000479c3 */ /* 0x000e220000002500 */
[----:B------:R-:W1:Y:S07]  /*0030*/  LDCU UR5, c[0x0][0x3e8] ;  /* 0x00007d00ff0577ac */ /* 0x000e6e0008000800 */
[----:B------:R-:W0:Y:S02]  /*0040*/  LDC R0, c[0x0][0x370] ;  /* 0x0000dc00ff007b82 */ /* 0x000e240000000800 */
[----:B0-----:R-:W-:-:S05]  /*0050*/  IMAD R15, R15, R0, UR4 ;  /* 0x000000040f0f7e24 */ /* 0x001fca000f8e0200 */
[----:B-1----:R-:W-:-:S13]  /*0060*/  ISETP.GE.AND P0, PT, R15, UR5, PT ;  /* 0x000000050f007c0c */ /* 0x002fda000bf06270 */
[----:B------:R-:W-:Y:S05]  /*0070*/  @P0 EXIT ;  /* 0x000000000000094d */ /* 0x000fea0003800000 */
[----:B------:R-:W0:Y:S01]  /*0080*/  S2R R0, SR_TID.X ;  /* 0x0000000000007919 */ /* 0x000e220000002100 */
[----:B------:R-:W1:Y:S01]  /*0090*/  LDC.64 R20, c[0x0][0x3b8] ;  /* 0x0000ee00ff147b82 */ /* 0x000e620000000a00 */
[----:B------:R-:W2:Y:S07]  /*00a0*/  LDCU.64 UR4, c[0x0][0x358] ;  /* 0x00006b00ff0477ac */ /* 0x000eae0008000a00 */
[----:B------:R-:W3:Y:S08]  /*00b0*/  LDC.64 R26, c[0x0][0x3a8] ;  /* 0x0000ea00ff1a7b82 */ /* 0x000ef00000000a00 */
[----:B------:R-:W4:Y:S08]  /*00c0*/  LDC.64 R18, c[0x0][0x3b0] ;  /* 0x0000ec00ff127b82 */ /* 0x000f300000000a00 */
[----:B------:R-:W5:Y:S01]  /*00d0*/  LDC.64 R2, c[0x0][0x3e0] ;  /* 0x0000f800ff027b82 */ /* 0x000f620000000a00 */
[----:B0-----:R-:W-:-:S07]  /*00e0*/  IMAD R15, R15, 0x7d, R0 ;  /* 0x0000007d0f0f7824 */ /* 0x001fce00078e0200 */
[----:B------:R-:W0:Y:S01]  /*00f0*/  LDC.64 R4, c[0x0][0x3d8] ;  /* 0x0000f600ff047b82 */ /* 0x000e220000000a00 */
[----:B-1----:R-:W-:-:S04]  /*0100*/  IMAD.WIDE R20, R15, 0x4, R20 ;  /* 0x000000040f147825 */ /* 0x002fc800078e0214 */
[----:B---3--:R-:W-:-:S03]  /*0110*/  IMAD.WIDE R26, R15, 0x4, R26 ;  /* 0x000000040f1a7825 */ /* 0x008fc600078e021a */
[----:B------:R-:W1:Y:S01]  /*0120*/  LDC.64 R16, c[0x0][0x3c0] ;  /* 0x0000f000ff107b82 */ /* 0x000e620000000a00 */
[----:B--2---:R-:W2:Y:S01]  /*0130*/  LDG.E R11, desc[UR4][R20.64] ;  /* 0x00000004140b7981 */ /* 0x004ea2000c1e1900 */
[----:B----4-:R-:W-:-:S03]  /*0140*/  IMAD.WIDE R18, R15, 0x4, R18 ;  /* 0x000000040f127825 */ /* 0x010fc600078e0212 */
[----:B------:R-:W2:Y:S03]  /*0150*/  LDG.E R8, desc[UR4][R26.64] ;  /* 0x000000041a087981 */ /* 0x000ea6000c1e1900 */
[----:B------:R-:W3:Y:S01]  /*0160*/  LDC.64 R12, c[0x0][0x3c8] ;  /* 0x0000f200ff0c7b82 */ /* 0x000ee20000000a00 */
[----:B------:R-:W4:Y:S07]  /*0170*/  LDG.E R9, desc[UR4][R18.64] ;  /* 0x0000000412097981 */ /* 0x000f2e000c1e1900 */
[----:B------:R-:W3:Y:S01]  /*0180*/  LDC.64 R6, c[0x0][0x3d0] ;  /* 0x0000f400ff067b82 */ /* 0x000ee20000000a00 */
[----:B------:R-:W-:-:S02]  /*0190*/  IMAD R23, R15, 0x15, RZ ;  /* 0x000000150f177824 */ /* 0x000fc400078e02ff */
[----:B0-----:R-:W-:-:S04]  /*01a0*/  IMAD.WIDE R28, R15, 0x4, R4 ;  /* 0x000000040f1c7825 */ /* 0x001fc800078e0204 */
[----:B-----5:R-:W-:Y:S02]  /*01b0*/  IMAD.WIDE R2, R23, 0x4, R2 ;  /* 0x0000000417027825 */ /* 0x020fe400078e0202 */
[----:B------:R-:W5:Y:S02]  /*01c0*/  LDG.E R28, desc[UR4][R28.64] ;  /* 0x000000041c1c7981 */ /* 0x000f64000c1e1900 */
[C---:B-1----:R-:W-:Y:S02]  /*01d0*/  IMAD.WIDE R22, R15.reuse, 0x4, R16 ;  /* 0x000000040f167825 */ /* 0x042fe400078e0210 */
[----:B------:R-:W5:Y:S02]  /*01e0*/  LDG.E R10, desc[UR4][R2.64] ;  /* 0x00000004020a7981 */ /* 0x000f64000c1e1900 */
[C---:B---3--:R-:W-:Y:S02]  /*01f0*/  IMAD.WIDE R12, R15.reuse, 0x4, R12 ;  /* 0x000000040f0c7825 */ /* 0x048fe400078e020c */
[----:B------:R-:W3:Y:S04]  /*0200*/  LDG.E R17, desc[UR4][R22.64] ;  /* 0x0000000416117981 */ /* 0x000ee8000c1e1900 */
[----:B------:R0:W3:Y:S01]  /*0210*/  LDG.E R16, desc[UR4][R12.64] ;  /* 0x000000040c107981 */ /* 0x0000e2000c1e1900 */
[----:B------:R-:W-:-:S03]  /*0220*/  IMAD.WIDE R24, R15, 0x4, R6 ;  /* 0x000000040f187825 */ /* 0x000fc600078e0206 */
[----:B------:R-:W3:Y:S01]  /*0230*/  LDG.E R4, desc[UR4][R2.64+0x14] ;  /* 0x0000140402047981 */ /* 0x000ee2000c1e1900 */
[----:B------:R-:W1:Y:S03]  /*0240*/  LDC R7, c[0x0][0x3ec] ;  /* 0x0000fb00ff077b82 */ /* 0x000e660000000800 */
[----:B------:R4:W3:Y:S04]  /*0250*/  LDG.E R15, desc[UR4][R24.64] ;  /* 0x00000004180f7981 */ /* 0x0008e8000c1e1900 */
[----:B------:R-:W3:Y:S04]  /*0260*/  LDG.E R6, desc[UR4][R2.64+0x4] ;  /* 0x0000040402067981 */ /* 0x000ee8000c1e1900 */
[----:B------:R-:W3:Y:S04]  /*0270*/  LDG.E R5, desc[UR4][R2.64+0x8] ;  /* 0x0000080402057981 */ /* 0x000ee8000c1e1900 */
[----:B------:R-:W3:Y:S01]  /*0280*/  LDG.E R0, desc[UR4][R2.64+0x18] ;  /* 0x0000180402007981 */ /* 0x000ee2000c1e1900 */
[----:B0-----:R-:W-:-:S03]  /*0290*/  MOV R12, 0x7fc00000 ;  /* 0x7fc00000000c7802 */ /* 0x001fc60000000f00 */
[----:B------:R-:W3:Y:S02]  /*02a0*/  LDG.E R24, desc[UR4][R2.64+0x34] ;  /* 0x0000340402187981 */ /* 0x000ee4000c1e1900 */
[----:B------:R-:W-:Y:S02]  /*02b0*/  FADD R13, R12, +QNAN ;  /* 0x7fc000000c0d7421 */ /* 0x000fe40000000000 */
[----:B------:R-:W3:Y:S04]  /*02c0*/  LDG.E R22, desc[UR4][R2.64+0x38] ;  /* 0x0000380402167981 */ /* 0x000ee8000c1e1900 */
[----:B------:R-:W3:Y:S01]  /*02d0*/  LDG.E R26, desc[UR4][R2.64+0x3c] ;  /* 0x00003c04021a7981 */ /* 0x000ee2000c1e1900 */
[--C-:B--2---:R-:W-:Y:S01]  /*02e0*/  FADD R18, R11, R8.reuse ;  /* 0x000000080b127221 */ /* 0x104fe20000000000 */
[----:B----4-:R-:W-:-:S03]  /*02f0*/  FADD R21, R9, R8 ;  /* 0x0000000809157221 */ /* 0x010fc60000000000 */
[----:B------:R-:W-:Y:S01]  /*0300*/  FMUL R14, R18, +QNAN ;  /* 0x7fc00000120e7820 */ /* 0x000fe20000400000 */
[----:B------:R-:W-:-:S03]  /*0310*/  FADD R9, R21, R18 ;  /* 0x0000001215097221 */ /* 0x000fc60000000000 */
[----:B------:R-:W-:Y:S02]  /*0320*/  FFMA R23, R21, +QNAN , R14 ;  /* 0x7fc0000015177823 */ /* 0x000fe4000000000e */
[----:B------:R-:W2:Y:S01]  /*0330*/  LDG.E R14, desc[UR4][R2.64+0x10] ;  /* 0x00001004020e7981 */ /* 0x000ea2000c1e1900 */
[----:B------:R-:W-:-:S03]  /*0340*/  FFMA R20, R8, 3, -R9 ;  /* 0x4040000008147823 */ /* 0x000fc60000000809 */
[----:B------:R-:W4:Y:S01]  /*0350*/  LDG.E R8, desc[UR4][R2.64+0x20] ;  /* 0x0000200402087981 */ /* 0x000f22000c1e1900 */
[----:B------:R-:W-:-:S03]  /*0360*/  FMUL R25, R20, +QNAN ;  /* 0x7fc0000014197820 */ /* 0x000fc60000400000 */
[----:B------:R-:W4:Y:S01]  /*0370*/  LDG.E R20, desc[UR4][R2.64+0x24] ;  /* 0x0000240402147981 */ /* 0x000f22000c1e1900 */
[----:B-----5:R-:W-:Y:S01]  /*0380*/  FFMA R28, R28, 3, -R13 ;  /* 0x404000001c1c7823 */ /* 0x020fe2000000080d */
[----:B-1----:R-:W-:Y:S02]  /*0390*/  FFMA R23, R23, R7, R10 ;  /* 0x0000000717177223 */ /* 0x002fe4000000000a */
[----:B------:R-:W5:Y:S01]  /*03a0*/  LDG.E R10, desc[UR4][R2.64+0xc] ;  /* 0x00000c04020a7981 */ /* 0x000f62000c1e1900 */
[-C--:B---3--:R-:W-:Y:S01]  /*03b0*/  FFMA R11, R17, R12.reuse, +QNAN ;  /* 0x7fc00000110b7423 */ /* 0x088fe2000000000c */
[C---:B------:R-:W-:Y:S01]  /*03c0*/  FFMA R9, R16.reuse, R12, +QNAN ;  /* 0x7fc0000010097423 */ /* 0x040fe2000000000c */
[-C--:B------:R-:W-:Y:S01]  /*03d0*/  FFMA R21, R21, R28.reuse, R25 ;  /* 0x0000001c15157223 */ /* 0x080fe20000000019 */
[-C--:B------:R-:W-:Y:S01]  /*03e0*/  FFMA R16, R16, R28.reuse, +QNAN ;  /* 0x7fc0000010107423 */ /* 0x080fe2000000001c */
[----:B------:R-:W-:Y:S01]  /*03f0*/  FFMA R17, R17, R28, +QNAN ;  /* 0x7fc0000011117423 */ /* 0x000fe2000000001c */
[----:B------:R-:W-:-:S02]  /*0400*/  FFMA R19, R15, R12, +QNAN ;  /* 0x7fc000000f137423 */ /* 0x000fc4000000000c */
[----:B------:R-:W3:Y:S01]  /*0410*/  LDG.E R12, desc[UR4][R2.64+0x1c] ;  /* 0x00001c04020c7981 */ /* 0x000ee2000c1e1900 */
[-C--:B------:R-:W-:Y:S01]  /*0420*/  FFMA R15, R15, R28.reuse, +QNAN ;  /* 0x7fc000000f0f7423 */ /* 0x080fe2000000001c */
[----:B------:R-:W-:Y:S01]  /*0430*/  FFMA R25, R18, R28, R25 ;  /* 0x0000001c12197223 */ /* 0x000fe20000000019 */
[----:B------:R-:W-:Y:S01]  /*0440*/  FADD R28, R19, R19 ;  /* 0x00000013131c7221 */ /* 0x000fe20000000000 */
[----:B------:R-:W3:Y:S01]  /*0450*/  LDG.E R18, desc[UR4][R2.64+0x28] ;  /* 0x0000280402127981 */ /* 0x000ee2000c1e1900 */
[-C--:B------:R-:W-:Y:S01]  /*0460*/  FFMA R27, R21, R7.reuse, R6 ;  /* 0x00000007151b7223 */ /* 0x080fe20000000006 */
[-C--:B------:R-:W-:Y:S01]  /*0470*/  FFMA R29, R25, R7.reuse, R4 ;  /* 0x00000007191d7223 */ /* 0x080fe20000000004 */
[CC--:B------:R-:W-:Y:S01]  /*0480*/  FFMA R25, R28.reuse, R7.reuse, R5 ;  /* 0x000000071c197223 */ /* 0x0c0fe20000000005 */
[----:B------:R-:W3:Y:S01]  /*0490*/  LDG.E R6, desc[UR4][R2.64+0x30] ;  /* 0x0000300402067981 */ /* 0x000ee2000c1e1900 */
[----:B------:R-:W-:-:S03]  /*04a0*/  FFMA R28, R28, R7, R0 ;  /* 0x000000071c1c7223 */ /* 0x000fc60000000000 */
[----:B------:R0:W-:Y:S04]  /*04b0*/  STG.E desc[UR4][R2.64], R23 ;  /* 0x0000001702007986 */ /* 0x0001e8000c101904 */
[----:B------:R-:W3:Y:S04]  /*04c0*/  LDG.E R4, desc[UR4][R2.64+0x2c] ;  /* 0x00002c0402047981 */ /* 0x000ee8000c1e1900 */
[----:B------:R-:W3:Y:S04]  /*04d0*/  LDG.E R0, desc[UR4][R2.64+0x44] ;  /* 0x0000440402007981 */ /* 0x000ee8000c1e1900 */
[----:B0-----:R-:W3:Y:S04]  /*04e0*/  LDG.E R23, desc[UR4][R2.64+0x40] ;  /* 0x0000400402177981 */ /* 0x001ee8000c1e1900 */
[----:B------:R-:W3:Y:S04]  /*04f0*/  LDG.E R21, desc[UR4][R2.64+0x48] ;  /* 0x0000480402157981 */ /* 0x000ee8000c1e1900 */
[----:B------:R-:W3:Y:S04]  /*0500*/  LDG.E R19, desc[UR4][R2.64+0x4c] ;  /* 0x00004c0402137981 */ /* 0x000ee8000c1e1900 */
[----:B------:R-:W3:Y:S01]  /*0510*/  LDG.E R5, desc[UR4][R2.64+0x50] ;  /* 0x0000500402057981 */ /* 0x000ee2000c1e1900 */
[----:B------:R-:W-:-:S03]  /*0520*/  FADD R9, R9, R9 ;  /* 0x0000000909097221 */ /* 0x000fc60000000000 */
[----:B------:R-:W-:Y:S04]  /*0530*/  STG.E desc[UR4][R2.64+0x4], R27 ;  /* 0x0000041b02007986 */ /* 0x000fe8000c101904 */
[----:B------:R-:W-:Y:S01]  /*0540*/  STG.E desc[UR4][R2.64+0x14], R29 ;  /* 0x0000141d02007986 */ /* 0x000fe2000c101904 */
[----:B------:R-:W-:Y:S01]  /*0550*/  FADD R11, R11, R11 ;  /* 0x0000000b0b0b7221 */ /* 0x000fe20000000000 */
[----:B------:R-:W-:Y:S01]  /*0560*/  FMUL R13, R13, 4 ;  /* 0x408000000d0d7820 */ /* 0x000fe20000400000 */
[----:B------:R-:W-:Y:S01]  /*0570*/  FADD R15, R15, R15 ;  /* 0x0000000f0f0f7221 */ /* 0x000fe20000000000 */
[----:B------:R-:W-:Y:S01]  /*0580*/  FADD R17, R17, R17 ;  /* 0x0000001111117221 */ /* 0x000fe20000000000 */
[----:B------:R2:W-:Y:S04]  /*0590*/  STG.E desc[UR4][R2.64+0x8], R25 ;  /* 0x0000081902007986 */ /* 0x0005e8000c101904 */
[----:B------:R-:W-:Y:S01]  /*05a0*/  STG.E desc[UR4][R2.64+0x18], R28 ;  /* 0x0000181c02007986 */ /* 0x000fe2000c101904 */
[CC--:B--2---:R-:W-:Y:S01]  /*05b0*/  FFMA R25, R11.reuse, R7.reuse, R14 ;  /* 0x000000070b197223 */ /* 0x0c4fe2000000000e */
[-C--:B----4-:R-:W-:Y:S01]  /*05c0*/  FFMA R11, R11, R7.reuse, R8 ;  /* 0x000000070b0b7223 */ /* 0x090fe20000000008 */
[-C--:B-----5:R-:W-:Y:S01]  /*05d0*/  FFMA R27, R9, R7.reuse, R10 ;  /* 0x00000007091b7223 */ /* 0x0a0fe2000000000a */
[----:B------:R-:W-:-:S04]  /*05e0*/  FFMA R15, R15, R7, R20 ;  /* 0x000000070f0f7223 */ /* 0x000fc80000000014 */
[----:B------:R0:W-:Y:S01]  /*05f0*/  STG.E desc[UR4][R2.64+0xc], R27 ;  /* 0x00000c1b02007986 */ /* 0x0001e2000c101904 */
[----:B---3--:R-:W-:Y:S01]  /*0600*/  FFMA R29, R9, R7, R12 ;  /* 0x00000007091d7223 */ /* 0x008fe2000000000c */
[----:B------:R-:W-:-:S04]  /*0610*/  FADD R9, R16, R16 ;  /* 0x0000001010097221 */ /* 0x000fc80000000000 */
[-C--:B------:R-:W-:Y:S01]  /*0620*/  FFMA R9, R9, R7.reuse, R18 ;  /* 0x0000000709097223 */ /* 0x080fe20000000012 */
[----:B------:R1:W-:Y:S01]  /*0630*/  STG.E desc[UR4][R2.64+0x1c], R29 ;  /* 0x00001c1d02007986 */ /* 0x0003e2000c101904 */
[----:B0-----:R-:W-:-:S03]  /*0640*/  FFMA R27, R13, R7, R6 ;  /* 0x000000070d1b7223 */ /* 0x001fc60000000006 */
[----:B------:R0:W-:Y:S01]  /*0650*/  STG.E desc[UR4][R2.64+0x28], R9 ;  /* 0x0000280902007986 */ /* 0x0001e2000c101904 */
[-C--:B------:R-:W-:Y:S01]  /*0660*/  FFMA R17, R17, R7.reuse, R4 ;  /* 0x0000000711117223 */ /* 0x080fe20000000004 */
[CC--:B-1----:R-:W-:Y:S01]  /*0670*/  FFMA R29, R13.reuse, R7.reuse, R24 ;  /* 0x000000070d1d7223 */ /* 0x0c2fe20000000018 */
[----:B------:R-:W-:Y:S01]  /*0680*/  FFMA R13, R13, R7, R22 ;  /* 0x000000070d0d7223 */ /* 0x000fe20000000016 */
[----:B------:R-:W-:Y:S01]  /*0690*/  FFMA R7, R7, +QNAN , R26 ;  /* 0x7fc0000007077823 */ /* 0x000fe2000000001a */
[----:B0-----:R-:W-:Y:S01]  /*06a0*/  FADD R9, R0, +QNAN ;  /* 0x7fc0000000097421 */ /* 0x001fe20000000000 */
[----:B------:R-:W-:Y:S01]  /*06b0*/  FADD R23, R23, +QNAN ;  /* 0x7fc0000017177421 */ /* 0x000fe20000000000 */
[----:B------:R-:W-:Y:S01]  /*06c0*/  FADD R21, R21, +QNAN ;  /* 0x7fc0000015157421 */ /* 0x000fe20000000000 */
[----:B------:R-:W-:Y:S01]  /*06d0*/  FADD R19, R19, +QNAN ;  /* 0x7fc0000013137421 */ /* 0x000fe20000000000 */
[----:B------:R-:W-:Y:S01]  /*06e0*/  FADD R5, R5, +QNAN ;  /* 0x7fc0000005057421 */ /* 0x000fe20000000000 */
[----:B------:R-:W-:Y:S04]  /*06f0*/  STG.E desc[UR4][R2.64+0x10], R25 ;  /* 0x0000101902007986 */ /* 0x000fe8000c101904 */
        /* <DEDUP_REMOVED lines=11> */
[----:B------:R-:W-:Y:S01]  /*07b0*/  STG.E desc[UR4][R2.64+0x50], R5 ;  /* 0x0000500502007986 */ /* 0x000fe2000c101904 */
[----:B------:R-:W-:Y:S05]  /*07c0*/  EXIT ;  /* 0x000000000000794d */ /* 0x000fea0003800000 */
.L_x_0:
[----:B------:R-:W-:-:S00]  /*07d0*/  BRA `(.L_x_0) ;  /* 0xfffffffc00fc7947 */ /* 0x000fc0000383ffff */
[----:B------:R-:W-:-:S00]  /*07e0*/  NOP ;  /* 0x0000000000007918 */ /* 0x000fc00000000000 */
        /* <DEDUP_REMOVED lines=9> */
.L_x_1:


//--------------------- .nv.shared.reserved.0     --------------------------
	.section	.nv.shared.reserved.0,"aw",@nobits
	.weak		__nv_reservedSMEM_offset_0_alias
	.size		__nv_reservedSMEM_offset_0_alias, 0, 64
	.other		__nv_reservedSMEM_offset_0_alias,@"STO_CUDA_RESERVED_SHARED STV_DEFAULT"
__nv_reservedSMEM_offset_0_alias:
	.zero		0
	.zero		64


//--------------------- .nv.constant0._Z18compute_ani_kernelPKfS0_S0_S0_S0_S0_S0_S0_S0_S0_S0_S0_Pfif --------------------------
	.section	.nv.constant0._Z18compute_ani_kernelPKfS0_S0_S0_S0_S0_S0_S0_S0_S0_S0_S0_Pfif,"a",@progbits
	.sectionflags	@""
	.align	4
.nv.constant0._Z18compute_ani_kernelPKfS0_S0_S0_S0_S0_S0_S0_S0_S0_S0_S0_Pfif:
	.zero		1008


//--------------------- SYMBOLS --------------------------

	.type		.nv.reservedSmem.offset0,@object
	.size		.nv.reservedSmem.offset0,0x4
